//
// Generated by NVIDIA NVVM Compiler
//
// Compiler Build ID: CL-36424714
// Cuda compilation tools, release 13.0, V13.0.88
// Based on NVVM 20.0.0
//

.version 9.0
.target sm_100
.address_size 64

	// .globl	_Z8multiplyiiPiS_S_S_

.visible .entry _Z8multiplyiiPiS_S_S_(
	.param .u32 _Z8multiplyiiPiS_S_S__param_0,
	.param .u32 _Z8multiplyiiPiS_S_S__param_1,
	.param .u64 .ptr .align 1 _Z8multiplyiiPiS_S_S__param_2,
	.param .u64 .ptr .align 1 _Z8multiplyiiPiS_S_S__param_3,
	.param .u64 .ptr .align 1 _Z8multiplyiiPiS_S_S__param_4,
	.param .u64 .ptr .align 1 _Z8multiplyiiPiS_S_S__param_5
)
{
	.reg .pred 	%p<56>;
	.reg .b32 	%r<121>;
	.reg .b64 	%rd<70>;

	ld.param.u32 	%r34, [_Z8multiplyiiPiS_S_S__param_0];
	ld.param.u32 	%r35, [_Z8multiplyiiPiS_S_S__param_1];
	ld.param.u64 	%rd19, [_Z8multiplyiiPiS_S_S__param_2];
	ld.param.u64 	%rd20, [_Z8multiplyiiPiS_S_S__param_3];
	ld.param.u64 	%rd21, [_Z8multiplyiiPiS_S_S__param_4];
	ld.param.u64 	%rd18, [_Z8multiplyiiPiS_S_S__param_5];
	cvta.to.global.u64 	%rd1, %rd21;
	cvta.to.global.u64 	%rd2, %rd19;
	cvta.to.global.u64 	%rd3, %rd20;
	mov.u32 	%r36, %ctaid.x;
	mov.u32 	%r1, %ntid.x;
	mov.u32 	%r37, %tid.x;
	mad.lo.s32 	%r116, %r36, %r1, %r37;
	setp.ge.s32 	%p1, %r116, %r34;
	@%p1 bra 	$L__BB0_44;
	setp.lt.s32 	%p2, %r35, 1;
	@%p2 bra 	$L__BB0_44;
	and.b32  	%r3, %r35, 7;
	add.s32 	%r4, %r3, -1;
	and.b32  	%r5, %r35, 3;
	and.b32  	%r6, %r35, 2147483640;
	and.b32  	%r7, %r35, 1;
	neg.s32 	%r8, %r6;
	cvta.to.global.u64 	%rd4, %rd18;
	mov.u32 	%r38, %nctaid.x;
	mul.lo.s32 	%r9, %r38, %r1;
$L__BB0_3:
	setp.lt.u32 	%p3, %r35, 8;
	mul.lo.s32 	%r40, %r116, %r35;
	cvt.s64.s32 	%rd5, %r40;
	mul.wide.s32 	%rd22, %r116, 4;
	add.s64 	%rd6, %rd4, %rd22;
	mov.b32 	%r119, 0;
	@%p3 bra 	$L__BB0_22;
	add.s64 	%rd69, %rd3, 16;
	shl.b64 	%rd23, %rd5, 2;
	add.s64 	%rd24, %rd2, %rd23;
	add.s64 	%rd68, %rd24, 16;
	mov.u32 	%r117, %r8;
$L__BB0_5:
	.pragma "nounroll";
	ld.global.u32 	%r41, [%rd69+-16];
	add.s32 	%r12, %r41, %r116;
	setp.lt.s32 	%p4, %r12, 0;
	setp.ge.s32 	%p5, %r12, %r34;
	or.pred  	%p6, %p4, %p5;
	@%p6 bra 	$L__BB0_7;
	ld.global.u32 	%r42, [%rd68+-16];
	mul.wide.u32 	%rd25, %r12, 4;
	add.s64 	%rd26, %rd1, %rd25;
	ld.global.u32 	%r43, [%rd26];
	ld.global.u32 	%r44, [%rd6];
	mad.lo.s32 	%r45, %r43, %r42, %r44;
	st.global.u32 	[%rd6], %r45;
$L__BB0_7:
	ld.global.u32 	%r46, [%rd69+-12];
	add.s32 	%r13, %r46, %r116;
	setp.lt.s32 	%p7, %r13, 0;
	setp.ge.s32 	%p8, %r13, %r34;
	or.pred  	%p9, %p7, %p8;
	@%p9 bra 	$L__BB0_9;
	ld.global.u32 	%r47, [%rd68+-12];
	mul.wide.u32 	%rd27, %r13, 4;
	add.s64 	%rd28, %rd1, %rd27;
	ld.global.u32 	%r48, [%rd28];
	ld.global.u32 	%r49, [%rd6];
	mad.lo.s32 	%r50, %r48, %r47, %r49;
	st.global.u32 	[%rd6], %r50;
$L__BB0_9:
	ld.global.u32 	%r51, [%rd69+-8];
	add.s32 	%r14, %r51, %r116;
	setp.lt.s32 	%p10, %r14, 0;
	setp.ge.s32 	%p11, %r14, %r34;
	or.pred  	%p12, %p10, %p11;
	@%p12 bra 	$L__BB0_11;
	ld.global.u32 	%r52, [%rd68+-8];
	mul.wide.u32 	%rd29, %r14, 4;
	add.s64 	%rd30, %rd1, %rd29;
	ld.global.u32 	%r53, [%rd30];
	ld.global.u32 	%r54, [%rd6];
	mad.lo.s32 	%r55, %r53, %r52, %r54;
	st.global.u32 	[%rd6], %r55;
$L__BB0_11:
	ld.global.u32 	%r56, [%rd69+-4];
	add.s32 	%r15, %r56, %r116;
	setp.lt.s32 	%p13, %r15, 0;
	setp.ge.s32 	%p14, %r15, %r34;
	or.pred  	%p15, %p13, %p14;
	@%p15 bra 	$L__BB0_13;
	ld.global.u32 	%r57, [%rd68+-4];
	mul.wide.u32 	%rd31, %r15, 4;
	add.s64 	%rd32, %rd1, %rd31;
	ld.global.u32 	%r58, [%rd32];
	ld.global.u32 	%r59, [%rd6];
	mad.lo.s32 	%r60, %r58, %r57, %r59;
	st.global.u32 	[%rd6], %r60;
$L__BB0_13:
	ld.global.u32 	%r61, [%rd69];
	add.s32 	%r16, %r61, %r116;
	setp.lt.s32 	%p16, %r16, 0;
	setp.ge.s32 	%p17, %r16, %r34;
	or.pred  	%p18, %p16, %p17;
	@%p18 bra 	$L__BB0_15;
	ld.global.u32 	%r62, [%rd68];
	mul.wide.u32 	%rd33, %r16, 4;
	add.s64 	%rd34, %rd1, %rd33;
	ld.global.u32 	%r63, [%rd34];
	ld.global.u32 	%r64, [%rd6];
	mad.lo.s32 	%r65, %r63, %r62, %r64;
	st.global.u32 	[%rd6], %r65;
$L__BB0_15:
	ld.global.u32 	%r66, [%rd69+4];
	add.s32 	%r17, %r66, %r116;
	setp.lt.s32 	%p19, %r17, 0;
	setp.ge.s32 	%p20, %r17, %r34;
	or.pred  	%p21, %p19, %p20;
	@%p21 bra 	$L__BB0_17;
	ld.global.u32 	%r67, [%rd68+4];
	mul.wide.u32 	%rd35, %r17, 4;
	add.s64 	%rd36, %rd1, %rd35;
	ld.global.u32 	%r68, [%rd36];
	ld.global.u32 	%r69, [%rd6];
	mad.lo.s32 	%r70, %r68, %r67, %r69;
	st.global.u32 	[%rd6], %r70;
$L__BB0_17:
	ld.global.u32 	%r71, [%rd69+8];
	add.s32 	%r18, %r71, %r116;
	setp.lt.s32 	%p22, %r18, 0;
	setp.ge.s32 	%p23, %r18, %r34;
	or.pred  	%p24, %p22, %p23;
	@%p24 bra 	$L__BB0_19;
	ld.global.u32 	%r72, [%rd68+8];
	mul.wide.u32 	%rd37, %r18, 4;
	add.s64 	%rd38, %rd1, %rd37;
	ld.global.u32 	%r73, [%rd38];
	ld.global.u32 	%r74, [%rd6];
	mad.lo.s32 	%r75, %r73, %r72, %r74;
	st.global.u32 	[%rd6], %r75;
$L__BB0_19:
	ld.global.u32 	%r76, [%rd69+12];
	add.s32 	%r19, %r76, %r116;
	setp.lt.s32 	%p25, %r19, 0;
	setp.ge.s32 	%p26, %r19, %r34;
	or.pred  	%p27, %p25, %p26;
	@%p27 bra 	$L__BB0_21;
	ld.global.u32 	%r77, [%rd68+12];
	mul.wide.u32 	%rd39, %r19, 4;
	add.s64 	%rd40, %rd1, %rd39;
	ld.global.u32 	%r78, [%rd40];
	ld.global.u32 	%r79, [%rd6];
	mad.lo.s32 	%r80, %r78, %r77, %r79;
	st.global.u32 	[%rd6], %r80;
$L__BB0_21:
	add.s32 	%r117, %r117, 8;
	add.s64 	%rd69, %rd69, 32;
	add.s64 	%rd68, %rd68, 32;
	setp.ne.s32 	%p28, %r117, 0;
	mov.u32 	%r119, %r6;
	@%p28 bra 	$L__BB0_5;
$L__BB0_22:
	setp.eq.s32 	%p29, %r3, 0;
	@%p29 bra 	$L__BB0_43;
	setp.lt.u32 	%p30, %r4, 3;
	@%p30 bra 	$L__BB0_33;
	cvt.u64.u32 	%rd41, %r119;
	mul.wide.u32 	%rd42, %r119, 4;
	add.s64 	%rd13, %rd3, %rd42;
	ld.global.u32 	%r81, [%rd13];
	add.s32 	%r22, %r81, %r116;
	setp.lt.s32 	%p31, %r22, 0;
	setp.ge.s32 	%p32, %r22, %r34;
	add.s64 	%rd43, %rd41, %rd5;
	shl.b64 	%rd44, %rd43, 2;
	add.s64 	%rd14, %rd2, %rd44;
	or.pred  	%p33, %p31, %p32;
	@%p33 bra 	$L__BB0_26;
	ld.global.u32 	%r82, [%rd14];
	mul.wide.u32 	%rd45, %r22, 4;
	add.s64 	%rd46, %rd1, %rd45;
	ld.global.u32 	%r83, [%rd46];
	ld.global.u32 	%r84, [%rd6];
	mad.lo.s32 	%r85, %r83, %r82, %r84;
	st.global.u32 	[%rd6], %r85;
$L__BB0_26:
	ld.global.u32 	%r86, [%rd13+4];
	add.s32 	%r23, %r86, %r116;
	setp.lt.s32 	%p34, %r23, 0;
	setp.ge.s32 	%p35, %r23, %r34;
	or.pred  	%p36, %p34, %p35;
	@%p36 bra 	$L__BB0_28;
	ld.global.u32 	%r87, [%rd14+4];
	mul.wide.u32 	%rd47, %r23, 4;
	add.s64 	%rd48, %rd1, %rd47;
	ld.global.u32 	%r88, [%rd48];
	ld.global.u32 	%r89, [%rd6];
	mad.lo.s32 	%r90, %r88, %r87, %r89;
	st.global.u32 	[%rd6], %r90;
$L__BB0_28:
	ld.global.u32 	%r91, [%rd13+8];
	add.s32 	%r24, %r91, %r116;
	setp.lt.s32 	%p37, %r24, 0;
	setp.ge.s32 	%p38, %r24, %r34;
	or.pred  	%p39, %p37, %p38;
	@%p39 bra 	$L__BB0_30;
	ld.global.u32 	%r92, [%rd14+8];
	mul.wide.u32 	%rd49, %r24, 4;
	add.s64 	%rd50, %rd1, %rd49;
	ld.global.u32 	%r93, [%rd50];
	ld.global.u32 	%r94, [%rd6];
	mad.lo.s32 	%r95, %r93, %r92, %r94;
	st.global.u32 	[%rd6], %r95;
$L__BB0_30:
	ld.global.u32 	%r96, [%rd13+12];
	add.s32 	%r25, %r96, %r116;
	setp.lt.s32 	%p40, %r25, 0;
	setp.ge.s32 	%p41, %r25, %r34;
	or.pred  	%p42, %p40, %p41;
	@%p42 bra 	$L__BB0_32;
	ld.global.u32 	%r97, [%rd14+12];
	mul.wide.u32 	%rd51, %r25, 4;
	add.s64 	%rd52, %rd1, %rd51;
	ld.global.u32 	%r98, [%rd52];
	ld.global.u32 	%r99, [%rd6];
	mad.lo.s32 	%r100, %r98, %r97, %r99;
	st.global.u32 	[%rd6], %r100;
$L__BB0_32:
	add.s32 	%r119, %r119, 4;
$L__BB0_33:
	setp.eq.s32 	%p43, %r5, 0;
	@%p43 bra 	$L__BB0_43;
	setp.eq.s32 	%p44, %r5, 1;
	@%p44 bra 	$L__BB0_40;
	cvt.u64.u32 	%rd53, %r119;
	mul.wide.u32 	%rd54, %r119, 4;
	add.s64 	%rd15, %rd3, %rd54;
	ld.global.u32 	%r101, [%rd15];
	add.s32 	%r28, %r101, %r116;
	setp.lt.s32 	%p45, %r28, 0;
	setp.ge.s32 	%p46, %r28, %r34;
	add.s64 	%rd55, %rd53, %rd5;
	shl.b64 	%rd56, %rd55, 2;
	add.s64 	%rd16, %rd2, %rd56;
	or.pred  	%p47, %p45, %p46;
	@%p47 bra 	$L__BB0_37;
	ld.global.u32 	%r102, [%rd16];
	mul.wide.u32 	%rd57, %r28, 4;
	add.s64 	%rd58, %rd1, %rd57;
	ld.global.u32 	%r103, [%rd58];
	ld.global.u32 	%r104, [%rd6];
	mad.lo.s32 	%r105, %r103, %r102, %r104;
	st.global.u32 	[%rd6], %r105;
$L__BB0_37:
	ld.global.u32 	%r106, [%rd15+4];
	add.s32 	%r29, %r106, %r116;
	setp.lt.s32 	%p48, %r29, 0;
	setp.ge.s32 	%p49, %r29, %r34;
	or.pred  	%p50, %p48, %p49;
	@%p50 bra 	$L__BB0_39;
	ld.global.u32 	%r107, [%rd16+4];
	mul.wide.u32 	%rd59, %r29, 4;
	add.s64 	%rd60, %rd1, %rd59;
	ld.global.u32 	%r108, [%rd60];
	ld.global.u32 	%r109, [%rd6];
	mad.lo.s32 	%r110, %r108, %r107, %r109;
	st.global.u32 	[%rd6], %r110;
$L__BB0_39:
	add.s32 	%r119, %r119, 2;
$L__BB0_40:
	setp.eq.s32 	%p51, %r7, 0;
	@%p51 bra 	$L__BB0_43;
	cvt.u64.u32 	%rd17, %r119;
	mul.wide.u32 	%rd61, %r119, 4;
	add.s64 	%rd62, %rd3, %rd61;
	ld.global.u32 	%r111, [%rd62];
	add.s32 	%r32, %r111, %r116;
	setp.lt.s32 	%p52, %r32, 0;
	setp.ge.s32 	%p53, %r32, %r34;
	or.pred  	%p54, %p52, %p53;
	@%p54 bra 	$L__BB0_43;
	add.s64 	%rd63, %rd17, %rd5;
	shl.b64 	%rd64, %rd63, 2;
	add.s64 	%rd65, %rd2, %rd64;
	ld.global.u32 	%r112, [%rd65];
	mul.wide.u32 	%rd66, %r32, 4;
	add.s64 	%rd67, %rd1, %rd66;
	ld.global.u32 	%r113, [%rd67];
	ld.global.u32 	%r114, [%rd6];
	mad.lo.s32 	%r115, %r113, %r112, %r114;
	st.global.u32 	[%rd6], %r115;
$L__BB0_43:
	add.s32 	%r116, %r116, %r9;
	setp.lt.s32 	%p55, %r116, %r34;
	@%p55 bra 	$L__BB0_3;
$L__BB0_44:
	ret;

}


// ===== COMPILED SASS (sm_100) =====

	.target	sm_100

	.elftype	@"ET_EXEC"


//--------------------- .note.nv.tkinfo           --------------------------
	.section	.note.nv.tkinfo,"",@"SHT_NOTE"
	.sectionflags	@"SHF_NOTE_NV_TKINFO"
	.tkinfo
        /*0018*/ 	.word	0x00000002
        /*0030*/ 	.string	""
        /*0030*/ 	.string	"ptxas"
        /*0030*/ 	.string	"Cuda compilation tools, release 13.0, V13.0.88"
        /*0030*/ 	.string	"Build cuda_13.0.r13.0/compiler.36424714_0"
        /*0030*/ 	.string	"-arch sm_100 -m 64 "



//--------------------- .note.nv.cuinfo           --------------------------
	.section	.note.nv.cuinfo,"",@"SHT_NOTE"
	.sectionflags	@"SHF_NOTE_NV_CUINFO"
        /*0018*/ 	.short	0x0002
        /*001a*/ 	.short	0x0064
        /*001c*/ 	.short	0x0082
	.zero		2


//--------------------- .nv.info                  --------------------------
	.section	.nv.info,"",@"SHT_CUDA_INFO"
	.align	4


	//----- nvinfo : EIATTR_REGCOUNT
	.align		4
        /*0000*/ 	.byte	0x04, 0x2f
        /*0002*/ 	.short	(.L_1 - .L_0)
	.align		4
.L_0:
        /*0004*/ 	.word	index@(_Z8multiplyiiPiS_S_S_)
        /*0008*/ 	.word	0x0000001a


	//----- nvinfo : EIATTR_FRAME_SIZE
	.align		4
.L_1:
        /*000c*/ 	.byte	0x04, 0x11
        /*000e*/ 	.short	(.L_3 - .L_2)
	.align		4
.L_2:
        /*0010*/ 	.word	index@(_Z8multiplyiiPiS_S_S_)
        /*0014*/ 	.word	0x00000000


	//----- nvinfo : EIATTR_MIN_STACK_SIZE
	.align		4
.L_3:
        /*0018*/ 	.byte	0x04, 0x12
        /*001a*/ 	.short	(.L_5 - .L_4)
	.align		4
.L_4:
        /*001c*/ 	.word	index@(_Z8multiplyiiPiS_S_S_)
        /*0020*/ 	.word	0x00000000
.L_5:


//--------------------- .nv.compat                --------------------------
	.section	.nv.compat,"",@"SHT_CUDA_COMPAT_INFO"
	.align	4
        /*0000*/ 	.byte	0x02, 0x09, 0x00, 0x00, 0x02, 0x02, 0x01, 0x00, 0x02, 0x05, 0x05, 0x00, 0x03, 0x07, 0x01, 0x01
        /*0010*/ 	.byte	0x02, 0x03, 0x00, 0x00, 0x02, 0x06, 0x01, 0x00, 0x04, 0x0b, 0x08, 0x00, 0x09, 0x00, 0x00, 0x00
        /*0020*/ 	.byte	0x00, 0x00, 0x00, 0x00


//--------------------- .nv.info._Z8multiplyiiPiS_S_S_ --------------------------
	.section	.nv.info._Z8multiplyiiPiS_S_S_,"",@"SHT_CUDA_INFO"
	.sectionflags	@""
	.align	4


	//----- nvinfo : EIATTR_CUDA_API_VERSION
	.align		4
        /*0000*/ 	.byte	0x04, 0x37
        /*0002*/ 	.short	(.L_7 - .L_6)
.L_6:
        /*0004*/ 	.word	0x00000082


	//----- nvinfo : EIATTR_KPARAM_INFO
	.align		4
.L_7:
        /*0008*/ 	.byte	0x04, 0x17
        /*000a*/ 	.short	(.L_9 - .L_8)
.L_8:
        /*000c*/ 	.word	0x00000000
        /*0010*/ 	.short	0x0005
        /*0012*/ 	.short	0x0020
        /*0014*/ 	.byte	0x00, 0xf5, 0x21, 0x00


	//----- nvinfo : EIATTR_KPARAM_INFO
	.align		4
.L_9:
        /*0018*/ 	.byte	0x04, 0x17
        /*001a*/ 	.short	(.L_11 - .L_10)
.L_10:
        /*001c*/ 	.word	0x00000000
        /*0020*/ 	.short	0x0004
        /*0022*/ 	.short	0x0018
        /*0024*/ 	.byte	0x00, 0xf5, 0x21, 0x00


	//----- nvinfo : EIATTR_KPARAM_INFO
	.align		4
.L_11:
        /*0028*/ 	.byte	0x04, 0x17
        /*002a*/ 	.short	(.L_13 - .L_12)
.L_12:
        /*002c*/ 	.word	0x00000000
        /*0030*/ 	.short	0x0003
        /*0032*/ 	.short	0x0010
        /*0034*/ 	.byte	0x00, 0xf5, 0x21, 0x00


	//----- nvinfo : EIATTR_KPARAM_INFO
	.align		4
.L_13:
        /*0038*/ 	.byte	0x04, 0x17
        /*003a*/ 	.short	(.L_15 - .L_14)
.L_14:
        /*003c*/ 	.word	0x00000000
        /*0040*/ 	.short	0x0002
        /*0042*/ 	.short	0x0008
        /*0044*/ 	.byte	0x00, 0xf5, 0x21, 0x00


	//----- nvinfo : EIATTR_KPARAM_INFO
	.align		4
.L_15:
        /*0048*/ 	.byte	0x04, 0x17
        /*004a*/ 	.short	(.L_17 - .L_16)
.L_16:
        /*004c*/ 	.word	0x00000000
        /*0050*/ 	.short	0x0001
        /*0052*/ 	.short	0x0004
        /*0054*/ 	.byte	0x00, 0xf0, 0x11, 0x00


	//----- nvinfo : EIATTR_KPARAM_INFO
	.align		4
.L_17:
        /*0058*/ 	.byte	0x04, 0x17
        /*005a*/ 	.short	(.L_19 - .L_18)
.L_18:
        /*005c*/ 	.word	0x00000000
        /*0060*/ 	.short	0x0000
        /*0062*/ 	.short	0x0000
        /*0064*/ 	.byte	0x00, 0xf0, 0x11, 0x00


	//----- nvinfo : EIATTR_SPARSE_MMA_MASK
	.align		4
.L_19:
        /*0068*/ 	.byte	0x03, 0x50
        /*006a*/ 	.short	0x0000


	//----- nvinfo : EIATTR_MAXREG_COUNT
	.align		4
        /*006c*/ 	.byte	0x03, 0x1b
        /*006e*/ 	.short	0x00ff


	//----- nvinfo : EIATTR_MERCURY_ISA_VERSION
	.align		4
        /*0070*/ 	.byte	0x03, 0x5f
        /*0072*/ 	.short	0x0101


	//----- nvinfo : EIATTR_VRC_CTA_INIT_COUNT
	.align		4
        /*0074*/ 	.byte	0x02, 0x4a
	.zero		1
	.zero		1


	//----- nvinfo : EIATTR_EXIT_INSTR_OFFSETS
	.align		4
        /*0078*/ 	.byte	0x04, 0x1c
        /*007a*/ 	.short	(.L_21 - .L_20)


	//   ....[0]....
.L_20:
        /*007c*/ 	.word	0x00000070


	//   ....[1]....
        /*0080*/ 	.word	0x000000a0


	//   ....[2]....
        /*0084*/ 	.word	0x00001070


	//----- nvinfo : EIATTR_CRS_STACK_SIZE
	.align		4
.L_21:
        /*0088*/ 	.byte	0x04, 0x1e
        /*008a*/ 	.short	(.L_23 - .L_22)
.L_22:
        /*008c*/ 	.word	0x00000000


	//----- nvinfo : EIATTR_CBANK_PARAM_SIZE
	.align		4
.L_23:
        /*0090*/ 	.byte	0x03, 0x19
        /*0092*/ 	.short	0x0028


	//----- nvinfo : EIATTR_PARAM_CBANK
	.align		4
        /*0094*/ 	.byte	0x04, 0x0a
        /*0096*/ 	.short	(.L_25 - .L_24)
	.align		4
.L_24:
        /*0098*/ 	.word	index@(.nv.constant0._Z8multiplyiiPiS_S_S_)
        /*009c*/ 	.short	0x0380
        /*009e*/ 	.short	0x0028


	//----- nvinfo : EIATTR_SW_WAR
	.align		4
.L_25:
        /*00a0*/ 	.byte	0x04, 0x36
        /*00a2*/ 	.short	(.L_27 - .L_26)
.L_26:
        /*00a4*/ 	.word	0x00000008
.L_27:


//--------------------- .nv.callgraph             --------------------------
	.section	.nv.callgraph,"",@"SHT_CUDA_CALLGRAPH"
	.align	4
	.sectionentsize	8
	.align		4
        /*0000*/ 	.word	0x00000000
	.align		4
        /*0004*/ 	.word	0xffffffff
	.align		4
        /*0008*/ 	.word	0x00000000
	.align		4
        /*000c*/ 	.word	0xfffffffe
	.align		4
        /*0010*/ 	.word	0x00000000
	.align		4
        /*0014*/ 	.word	0xfffffffd
	.align		4
        /*0018*/ 	.word	0x00000000
	.align		4
        /*001c*/ 	.word	0xfffffffc


//--------------------- .text._Z8multiplyiiPiS_S_S_ --------------------------
	.section	.text._Z8multiplyiiPiS_S_S_,"ax",@progbits
	.align	128
        .global         _Z8multiplyiiPiS_S_S_
        .type           _Z8multiplyiiPiS_S_S_,@function
        .size           _Z8multiplyiiPiS_S_S_,(.L_x_12 - _Z8multiplyiiPiS_S_S_)
        .other          _Z8multiplyiiPiS_S_S_,@"STO_CUDA_ENTRY STV_DEFAULT"
_Z8multiplyiiPiS_S_S_:
.text._Z8multiplyiiPiS_S_S_:
[----:B------:R-:W-:Y:S01]  /*0000*/  LDC R1, c[0x0][0x37c] ;  /* 0x0000df00ff017b82 */ /* 0x000fe20000000800 */
[----:B------:R-:W0:Y:S07]  /*0010*/  S2R R4, SR_TID.X ;  /* 0x0000000000047919 */ /* 0x000e2e0000002100 */
[----:B------:R-:W0:Y:S01]  /*0020*/  S2UR UR4, SR_CTAID.X ;  /* 0x00000000000479c3 */ /* 0x000e220000002500 */
[----:B------:R-:W1:Y:S07]  /*0030*/  LDCU UR5, c[0x0][0x380] ;  /* 0x00007000ff0577ac */ /* 0x000e6e0008000800 */
[----:B------:R-:W0:Y:S02]  /*0040*/  LDC R7, c[0x0][0x360] ;  /* 0x0000d800ff077b82 */ /* 0x000e240000000800 */
[----:B0-----:R-:W-:-:S05]  /*0050*/  IMAD R4, R7, UR4, R4 ;  /* 0x0000000407047c24 */ /* 0x001fca000f8e0204 */
[----:B-1----:R-:W-:-:S13]  /*0060*/  ISETP.GE.AND P0, PT, R4, UR5, PT ;  /* 0x0000000504007c0c */ /* 0x002fda000bf06270 */
[----:B------:R-:W-:Y:S05]  /*0070*/  @P0 EXIT ;  /* 0x000000000000094d */ /* 0x000fea0003800000 */
[----:B------:R-:W0:Y:S02]  /*0080*/  LDC R5, c[0x0][0x384] ;  /* 0x0000e100ff057b82 */ /* 0x000e240000000800 */
[----:B0-----:R-:W-:-:S13]  /*0090*/  ISETP.GE.AND P0, PT, R5, 0x1, PT ;  /* 0x000000010500780c */ /* 0x001fda0003f06270 */
[----:B------:R-:W-:Y:S05]  /*00a0*/  @!P0 EXIT ;  /* 0x000000000000894d */ /* 0x000fea0003800000 */
[----:B------:R-:W0:Y:S01]  /*00b0*/  LDCU UR4, c[0x0][0x370] ;  /* 0x00006e00ff0477ac */ /* 0x000e220008000800 */
[----:B------:R-:W-:Y:S01]  /*00c0*/  LOP3.LUT R18, R5, 0x7, RZ, 0xc0, !PT ;  /* 0x0000000705127812 */ /* 0x000fe200078ec0ff */
[----:B------:R-:W1:Y:S04]  /*00d0*/  LDCU.64 UR6, c[0x0][0x358] ;  /* 0x00006b00ff0677ac */ /* 0x000e680008000a00 */
[----:B------:R-:W-:Y:S01]  /*00e0*/  VIADD R0, R18, 0xffffffff ;  /* 0xffffffff12007836 */ /* 0x000fe20000000000 */
[----:B------:R-:W2:Y:S04]  /*00f0*/  LDCU UR10, c[0x0][0x380] ;  /* 0x00007000ff0a77ac */ /* 0x000ea80008000800 */
[----:B------:R-:W-:-:S02]  /*0100*/  ISETP.GE.U32.AND P1, PT, R0, 0x3, PT ;  /* 0x000000030000780c */ /* 0x000fc40003f26070 */
[C---:B------:R-:W-:Y:S02]  /*0110*/  LOP3.LUT R0, R5.reuse, 0x7ffffff8, RZ, 0xc0, !PT ;  /* 0x7ffffff805007812 */ /* 0x040fe400078ec0ff */
[----:B------:R-:W-:Y:S01]  /*0120*/  LOP3.LUT R5, R5, 0x3, RZ, 0xc0, !PT ;  /* 0x0000000305057812 */ /* 0x000fe200078ec0ff */
[----:B0-----:R-:W-:Y:S02]  /*0130*/  IMAD R7, R7, UR4, RZ ;  /* 0x0000000407077c24 */ /* 0x001fe4000f8e02ff */
[----:B-1----:R-:W-:-:S07]  /*0140*/  IMAD.MOV R6, RZ, RZ, -R0 ;  /* 0x000000ffff067224 */ /* 0x002fce00078e0a00 */
.L_x_10:
[----:B0-----:R-:W0:Y:S01]  /*0150*/  LDCU UR4, c[0x0][0x384] ;  /* 0x00007080ff0477ac */ /* 0x001e220008000800 */
[----:B-1----:R-:W1:Y:S01]  /*0160*/  LDC.64 R2, c[0x0][0x3a0] ;  /* 0x0000e800ff027b82 */ /* 0x002e620000000a00 */
[----:B------:R-:W-:Y:S01]  /*0170*/  IMAD.MOV.U32 R15, RZ, RZ, RZ ;  /* 0x000000ffff0f7224 */ /* 0x000fe200078e00ff */
[----:B0-----:R-:W-:Y:S02]  /*0180*/  UISETP.GE.U32.AND UP0, UPT, UR4, 0x8, UPT ;  /* 0x000000080400788c */ /* 0x001fe4000bf06070 */
[----:B------:R-:W-:-:S05]  /*0190*/  IMAD R8, R4, UR4, RZ ;  /* 0x0000000404087c24 */ /* 0x000fca000f8e02ff */
[----:B------:R-:W-:Y:S01]  /*01a0*/  SHF.R.S32.HI R9, RZ, 0x1f, R8 ;  /* 0x0000001fff097819 */ /* 0x000fe20000011408 */
[----:B-1----:R-:W-:Y:S01]  /*01b0*/  IMAD.WIDE R2, R4, 0x4, R2 ;  /* 0x0000000404027825 */ /* 0x002fe200078e0202 */
[----:B------:R-:W-:Y:S06]  /*01c0*/  BRA.U !UP0, `(.L_x_0) ;  /* 0x0000000508b07547 */ /* 0x000fec000b800000 */
[----:B------:R-:W0:Y:S01]  /*01d0*/  LDCU.64 UR4, c[0x0][0x390] ;  /* 0x00007200ff0477ac */ /* 0x000e220008000a00 */
[----:B------:R-:W-:Y:S01]  /*01e0*/  IMAD.MOV.U32 R14, RZ, RZ, R6 ;  /* 0x000000ffff0e7224 */ /* 0x000fe200078e0006 */
[----:B------:R-:W1:Y:S01]  /*01f0*/  LDCU.64 UR8, c[0x0][0x388] ;  /* 0x00007100ff0877ac */ /* 0x000e620008000a00 */
[----:B0-----:R-:W-:Y:S01]  /*0200*/  UIADD3 UR4, UP0, UPT, UR4, 0x10, URZ ;  /* 0x0000001004047890 */ /* 0x001fe2000ff1e0ff */
[----:B-1----:R-:W-:-:S03]  /*0210*/  LEA R12, P0, R8, UR8, 0x2 ;  /* 0x00000008080c7c11 */ /* 0x002fc6000f8010ff */
[----:B------:R-:W-:Y:S02]  /*0220*/  UIADD3.X UR5, UPT, UPT, URZ, UR5, URZ, UP0, !UPT ;  /* 0x00000005ff057290 */ /* 0x000fe400087fe4ff */
[----:B------:R-:W-:Y:S02]  /*0230*/  MOV R10, UR4 ;  /* 0x00000004000a7c02 */ /* 0x000fe40008000f00 */
[----:B------:R-:W-:Y:S02]  /*0240*/  IADD3 R12, P2, PT, R12, 0x10, RZ ;  /* 0x000000100c0c7810 */ /* 0x000fe40007f5e0ff */
[----:B------:R-:W-:Y:S01]  /*0250*/  LEA.HI.X R15, R8, UR9, R9, 0x2, P0 ;  /* 0x00000009080f7c11 */ /* 0x000fe200080f1409 */
[----:B------:R-:W-:-:S04]  /*0260*/  IMAD.U32 R11, RZ, RZ, UR5 ;  /* 0x00000005ff0b7e24 */ /* 0x000fc8000f8e00ff */
[----:B------:R-:W-:-:S07]  /*0270*/  IMAD.X R15, RZ, RZ, R15, P2 ;  /* 0x000000ffff0f7224 */ /* 0x000fce00010e060f */
.L_x_1:
[----:B------:R-:W3:Y:S02]  /*0280*/  LDG.E R13, desc[UR6][R10.64+-0x10] ;  /* 0xfffff0060a0d7981 */ /* 0x000ee4000c1e1900 */
[----:B---3--:R-:W-:-:S05]  /*0290*/  IMAD.IADD R13, R13, 0x1, R4 ;  /* 0x000000010d0d7824 */ /* 0x008fca00078e0204 */
[----:B--2---:R-:W-:-:S04]  /*02a0*/  ISETP.GE.AND P0, PT, R13, UR10, PT ;  /* 0x0000000a0d007c0c */ /* 0x004fc8000bf06270 */
[----:B------:R-:W-:-:S13]  /*02b0*/  ISETP.LT.OR P0, PT, R13, RZ, P0 ;  /* 0x000000ff0d00720c */ /* 0x000fda0000701670 */
[----:B0-----:R-:W0:Y:S01]  /*02c0*/  @!P0 LDC.64 R16, c[0x0][0x398] ;  /* 0x0000e600ff108b82 */ /* 0x001e220000000a00 */
[----:B------:R-:W2:Y:S01]  /*02d0*/  @!P0 LDG.E R19, desc[UR6][R2.64] ;  /* 0x0000000602138981 */ /* 0x000ea2000c1e1900 */
[----:B0-----:R-:W-:Y:S01]  /*02e0*/  @!P0 IMAD.WIDE.U32 R16, R13, 0x4, R16 ;  /* 0x000000040d108825 */ /* 0x001fe200078e0010 */
[----:B------:R-:W-:-:S05]  /*02f0*/  MOV R13, R15 ;  /* 0x0000000f000d7202 */ /* 0x000fca0000000f00 */
[----:B------:R-:W2:Y:S04]  /*0300*/  @!P0 LDG.E R15, desc[UR6][R12.64+-0x10] ;  /* 0xfffff0060c0f8981 */ /* 0x000ea8000c1e1900 */
[----:B------:R-:W2:Y:S02]  /*0310*/  @!P0 LDG.E R16, desc[UR6][R16.64] ;  /* 0x0000000610108981 */ /* 0x000ea4000c1e1900 */
[----:B--2---:R-:W-:-:S05]  /*0320*/  @!P0 IMAD R15, R15, R16, R19 ;  /* 0x000000100f0f8224 */ /* 0x004fca00078e0213 */
[----:B------:R0:W-:Y:S04]  /*0330*/  @!P0 STG.E desc[UR6][R2.64], R15 ;  /* 0x0000000f02008986 */ /* 0x0001e8000c101906 */
[----:B------:R-:W2:Y:S02]  /*0340*/  LDG.E R19, desc[UR6][R10.64+-0xc] ;  /* 0xfffff4060a137981 */ /* 0x000ea4000c1e1900 */
[----:B--2---:R-:W-:-:S05]  /*0350*/  IMAD.IADD R19, R19, 0x1, R4 ;  /* 0x0000000113137824 */ /* 0x004fca00078e0204 */
[----:B------:R-:W-:-:S04]  /*0360*/  ISETP.GE.AND P0, PT, R19, UR10, PT ;  /* 0x0000000a13007c0c */ /* 0x000fc8000bf06270 */
[----:B------:R-:W-:-:S13]  /*0370*/  ISETP.LT.OR P0, PT, R19, RZ, P0 ;  /* 0x000000ff1300720c */ /* 0x000fda0000701670 */
[----:B------:R-:W1:Y:S01]  /*0380*/  @!P0 LDC.64 R20, c[0x0][0x398] ;  /* 0x0000e600ff148b82 */ /* 0x000e620000000a00 */
[----:B------:R-:W2:Y:S01]  /*0390*/  @!P0 LDG.E R22, desc[UR6][R2.64] ;  /* 0x0000000602168981 */ /* 0x000ea2000c1e1900 */
[----:B-1----:R-:W-:-:S03]  /*03a0*/  @!P0 IMAD.WIDE.U32 R20, R19, 0x4, R20 ;  /* 0x0000000413148825 */ /* 0x002fc600078e0014 */
[----:B------:R-:W2:Y:S04]  /*03b0*/  @!P0 LDG.E R19, desc[UR6][R12.64+-0xc] ;  /* 0xfffff4060c138981 */ /* 0x000ea8000c1e1900 */
[----:B------:R-:W2:Y:S02]  /*03c0*/  @!P0 LDG.E R20, desc[UR6][R20.64] ;  /* 0x0000000614148981 */ /* 0x000ea4000c1e1900 */
[----:B--2---:R-:W-:-:S05]  /*03d0*/  @!P0 IMAD R19, R19, R20, R22 ;  /* 0x0000001413138224 */ /* 0x004fca00078e0216 */
[----:B------:R1:W-:Y:S04]  /*03e0*/  @!P0 STG.E desc[UR6][R2.64], R19 ;  /* 0x0000001302008986 */ /* 0x0003e8000c101906 */
[----:B0-----:R-:W2:Y:S02]  /*03f0*/  LDG.E R15, desc[UR6][R10.64+-0x8] ;  /* 0xfffff8060a0f7981 */ /* 0x001ea4000c1e1900 */
[----:B--2---:R-:W-:-:S05]  /*0400*/  IMAD.IADD R15, R15, 0x1, R4 ;  /* 0x000000010f0f7824 */ /* 0x004fca00078e0204 */
[----:B------:R-:W-:-:S04]  /*0410*/  ISETP.GE.AND P0, PT, R15, UR10, PT ;  /* 0x0000000a0f007c0c */ /* 0x000fc8000bf06270 */
[----:B------:R-:W-:-:S13]  /*0420*/  ISETP.LT.OR P0, PT, R15, RZ, P0 ;  /* 0x000000ff0f00720c */ /* 0x000fda0000701670 */
[----:B------:R-:W0:Y:S01]  /*0430*/  @!P0 LDC.64 R16, c[0x0][0x398] ;  /* 0x0000e600ff108b82 */ /* 0x000e220000000a00 */
[----:B------:R-:W2:Y:S01]  /*0440*/  @!P0 LDG.E R22, desc[UR6][R2.64] ;  /* 0x0000000602168981 */ /* 0x000ea2000c1e1900 */
[----:B0-----:R-:W-:-:S03]  /*0450*/  @!P0 IMAD.WIDE.U32 R16, R15, 0x4, R16 ;  /* 0x000000040f108825 */ /* 0x001fc600078e0010 */
[----:B------:R-:W2:Y:S04]  /*0460*/  @!P0 LDG.E R15, desc[UR6][R12.64+-0x8] ;  /* 0xfffff8060c0f8981 */ /* 0x000ea8000c1e1900 */
[----:B------:R-:W2:Y:S02]  /*0470*/  @!P0 LDG.E R16, desc[UR6][R16.64] ;  /* 0x0000000610108981 */ /* 0x000ea4000c1e1900 */
[----:B--2---:R-:W-:-:S05]  /*0480*/  @!P0 IMAD R15, R15, R16, R22 ;  /* 0x000000100f0f8224 */ /* 0x004fca00078e0216 */
[----:B------:R0:W-:Y:S04]  /*0490*/  @!P0 STG.E desc[UR6][R2.64], R15 ;  /* 0x0000000f02008986 */ /* 0x0001e8000c101906 */
[----:B-1----:R-:W2:Y:S02]  /*04a0*/  LDG.E R19, desc[UR6][R10.64+-0x4] ;  /* 0xfffffc060a137981 */ /* 0x002ea4000c1e1900 */
        /* <DEDUP_REMOVED lines=11> */
[----:B--2---:R-:W-:-:S04]  /*0560*/  IADD3 R15, PT, PT, R15, R4, RZ ;  /* 0x000000040f0f7210 */ /* 0x004fc80007ffe0ff */
        /* <DEDUP_REMOVED lines=38> */
[----:B------:R1:W2:Y:S04]  /*07d0*/  @!P0 LDG.E R19, desc[UR6][R12.64+0xc] ;  /* 0x00000c060c138981 */ /* 0x0002a8000c1e1900 */
[----:B------:R-:W2:Y:S01]  /*07e0*/  @!P0 LDG.E R20, desc[UR6][R20.64] ;  /* 0x0000000614148981 */ /* 0x000ea2000c1e1900 */
[----:B------:R-:W-:-:S04]  /*07f0*/  IADD3 R14, PT, PT, R14, 0x8, RZ ;  /* 0x000000080e0e7810 */ /* 0x000fc80007ffe0ff */
[----:B------:R-:W-:Y:S02]  /*0800*/  ISETP.NE.AND P3, PT, R14, RZ, PT ;  /* 0x000000ff0e00720c */ /* 0x000fe40003f65270 */
[----:B-1----:R-:W-:-:S05]  /*0810*/  IADD3 R12, P2, PT, R12, 0x20, RZ ;  /* 0x000000200c0c7810 */ /* 0x002fca0007f5e0ff */
[----:B0-----:R-:W-:Y:S02]  /*0820*/  IMAD.X R15, RZ, RZ, R13, P2 ;  /* 0x000000ffff0f7224 */ /* 0x001fe400010e060d */
[----:B--2---:R-:W-:-:S05]  /*0830*/  @!P0 IMAD R19, R19, R20, R22 ;  /* 0x0000001413138224 */ /* 0x004fca00078e0216 */
[----:B------:R0:W-:Y:S01]  /*0840*/  @!P0 STG.E desc[UR6][R2.64], R19 ;  /* 0x0000001302008986 */ /* 0x0001e2000c101906 */
[----:B------:R-:W-:-:S05]  /*0850*/  IADD3 R10, P0, PT, R10, 0x20, RZ ;  /* 0x000000200a0a7810 */ /* 0x000fca0007f1e0ff */
[----:B------:R-:W-:Y:S01]  /*0860*/  IMAD.X R11, RZ, RZ, R11, P0 ;  /* 0x000000ffff0b7224 */ /* 0x000fe200000e060b */
[----:B------:R-:W-:Y:S07]  /*0870*/  @P3 BRA `(.L_x_1) ;  /* 0xfffffff800803947 */ /* 0x000fee000383ffff */
[----:B------:R-:W-:-:S07]  /*0880*/  IMAD.MOV.U32 R15, RZ, RZ, R0 ;  /* 0x000000ffff0f7224 */ /* 0x000fce00078e0000 */
.L_x_0:
[----:B------:R-:W-:-:S13]  /*0890*/  ISETP.NE.AND P0, PT, R18, RZ, PT ;  /* 0x000000ff1200720c */ /* 0x000fda0003f05270 */
[----:B------:R-:W-:Y:S05]  /*08a0*/  @!P0 BRA `(.L_x_2) ;  /* 0x0000000400e08947 */ /* 0x000fea0003800000 */
[----:B------:R-:W-:Y:S05]  /*08b0*/  @!P1 BRA `(.L_x_3) ;  /* 0x0000000000e09947 */ /* 0x000fea0003800000 */
[----:B------:R-:W1:Y:S01]  /*08c0*/  LDC.64 R12, c[0x0][0x390] ;  /* 0x0000e400ff0c7b82 */ /* 0x000e620000000a00 */
[----:B------:R-:W3:Y:S01]  /*08d0*/  LDCU UR4, c[0x0][0x380] ;  /* 0x00007000ff0477ac */ /* 0x000ee20008000800 */
[----:B------:R-:W4:Y:S01]  /*08e0*/  LDCU.64 UR8, c[0x0][0x388] ;  /* 0x00007100ff0877ac */ /* 0x000f220008000a00 */
[----:B-1----:R-:W-:-:S05]  /*08f0*/  IMAD.WIDE.U32 R12, R15, 0x4, R12 ;  /* 0x000000040f0c7825 */ /* 0x002fca00078e000c */
[----:B------:R-:W0:Y:S02]  /*0900*/  LDG.E R11, desc[UR6][R12.64] ;  /* 0x000000060c0b7981 */ /* 0x000e24000c1e1900 */
[----:B0-----:R-:W-:Y:S02]  /*0910*/  IADD3 R19, PT, PT, R11, R4, RZ ;  /* 0x000000040b137210 */ /* 0x001fe40007ffe0ff */
[----:B------:R-:W-:Y:S02]  /*0920*/  IADD3 R11, P2, PT, R8, R15, RZ ;  /* 0x0000000f080b7210 */ /* 0x000fe40007f5e0ff */
[----:B---3--:R-:W-:-:S03]  /*0930*/  ISETP.GE.AND P0, PT, R19, UR4, PT ;  /* 0x0000000413007c0c */ /* 0x008fc6000bf06270 */
[----:B------:R-:W-:Y:S01]  /*0940*/  IMAD.X R14, RZ, RZ, R9, P2 ;  /* 0x000000ffff0e7224 */ /* 0x000fe200010e0609 */
[----:B------:R-:W-:Y:S02]  /*0950*/  ISETP.LT.OR P0, PT, R19, RZ, P0 ;  /* 0x000000ff1300720c */ /* 0x000fe40000701670 */
[----:B----4-:R-:W-:-:S04]  /*0960*/  LEA R10, P2, R11, UR8, 0x2 ;  /* 0x000000080b0a7c11 */ /* 0x010fc8000f8410ff */
[----:B------:R-:W-:-:S07]  /*0970*/  LEA.HI.X R11, R11, UR9, R14, 0x2, P2 ;  /* 0x000000090b0b7c11 */ /* 0x000fce00090f140e */
[----:B------:R-:W0:Y:S01]  /*0980*/  @!P0 LDC.64 R16, c[0x0][0x398] ;  /* 0x0000e600ff108b82 */ /* 0x000e220000000a00 */
[----:B------:R-:W3:Y:S01]  /*0990*/  @!P0 LDG.E R14, desc[UR6][R10.64] ;  /* 0x000000060a0e8981 */ /* 0x000ee2000c1e1900 */
[----:B0-----:R-:W-:-:S03]  /*09a0*/  @!P0 IMAD.WIDE.U32 R16, R19, 0x4, R16 ;  /* 0x0000000413108825 */ /* 0x001fc600078e0010 */
[----:B------:R-:W3:Y:S04]  /*09b0*/  @!P0 LDG.E R19, desc[UR6][R2.64] ;  /* 0x0000000602138981 */ /* 0x000ee8000c1e1900 */
[----:B------:R-:W3:Y:S02]  /*09c0*/  @!P0 LDG.E R17, desc[UR6][R16.64] ;  /* 0x0000000610118981 */ /* 0x000ee4000c1e1900 */
[----:B---3--:R-:W-:-:S05]  /*09d0*/  @!P0 IMAD R19, R14, R17, R19 ;  /* 0x000000110e138224 */ /* 0x008fca00078e0213 */
[----:B------:R0:W-:Y:S04]  /*09e0*/  @!P0 STG.E desc[UR6][R2.64], R19 ;  /* 0x0000001302008986 */ /* 0x0001e8000c101906 */
[----:B------:R-:W3:Y:S02]  /*09f0*/  LDG.E R21, desc[UR6][R12.64+0x4] ;  /* 0x000004060c157981 */ /* 0x000ee4000c1e1900 */
[----:B---3--:R-:W-:-:S05]  /*0a00*/  IMAD.IADD R23, R21, 0x1, R4 ;  /* 0x0000000115177824 */ /* 0x008fca00078e0204 */
[----:B------:R-:W-:-:S04]  /*0a10*/  ISETP.GE.AND P0, PT, R23, UR4, PT ;  /* 0x0000000417007c0c */ /* 0x000fc8000bf06270 */
[----:B------:R-:W-:-:S13]  /*0a20*/  ISETP.LT.OR P0, PT, R23, RZ, P0 ;  /* 0x000000ff1700720c */ /* 0x000fda0000701670 */
[----:B------:R-:W1:Y:S01]  /*0a30*/  @!P0 LDC.64 R20, c[0x0][0x398] ;  /* 0x0000e600ff148b82 */ /* 0x000e620000000a00 */
[----:B------:R-:W3:Y:S01]  /*0a40*/  @!P0 LDG.E R14, desc[UR6][R10.64+0x4] ;  /* 0x000004060a0e8981 */ /* 0x000ee2000c1e1900 */
[----:B-1----:R-:W-:-:S03]  /*0a50*/  @!P0 IMAD.WIDE.U32 R20, R23, 0x4, R20 ;  /* 0x0000000417148825 */ /* 0x002fc600078e0014 */
[----:B------:R-:W3:Y:S04]  /*0a60*/  @!P0 LDG.E R23, desc[UR6][R2.64] ;  /* 0x0000000602178981 */ /* 0x000ee8000c1e1900 */
[----:B------:R-:W3:Y:S02]  /*0a70*/  @!P0 LDG.E R21, desc[UR6][R20.64] ;  /* 0x0000000614158981 */ /* 0x000ee4000c1e1900 */
[----:B---3--:R-:W-:-:S05]  /*0a80*/  @!P0 IMAD R23, R14, R21, R23 ;  /* 0x000000150e178224 */ /* 0x008fca00078e0217 */
[----:B------:R1:W-:Y:S04]  /*0a90*/  @!P0 STG.E desc[UR6][R2.64], R23 ;  /* 0x0000001702008986 */ /* 0x0003e8000c101906 */
[----:B------:R-:W0:Y:S02]  /*0aa0*/  LDG.E R17, desc[UR6][R12.64+0x8] ;  /* 0x000008060c117981 */ /* 0x000e24000c1e1900 */
[----:B0-----:R-:W-:-:S05]  /*0ab0*/  IMAD.IADD R19, R17, 0x1, R4 ;  /* 0x0000000111137824 */ /* 0x001fca00078e0204 */
[----:B------:R-:W-:-:S04]  /*0ac0*/  ISETP.GE.AND P0, PT, R19, UR4, PT ;  /* 0x0000000413007c0c */ /* 0x000fc8000bf06270 */
[----:B------:R-:W-:-:S13]  /*0ad0*/  ISETP.LT.OR P0, PT, R19, RZ, P0 ;  /* 0x000000ff1300720c */ /* 0x000fda0000701670 */
[----:B------:R-:W0:Y:S01]  /*0ae0*/  @!P0 LDC.64 R16, c[0x0][0x398] ;  /* 0x0000e600ff108b82 */ /* 0x000e220000000a00 */
[----:B------:R-:W3:Y:S01]  /*0af0*/  @!P0 LDG.E R14, desc[UR6][R10.64+0x8] ;  /* 0x000008060a0e8981 */ /* 0x000ee2000c1e1900 */
[----:B0-----:R-:W-:-:S03]  /*0b00*/  @!P0 IMAD.WIDE.U32 R16, R19, 0x4, R16 ;  /* 0x0000000413108825 */ /* 0x001fc600078e0010 */
[----:B------:R-:W3:Y:S04]  /*0b10*/  @!P0 LDG.E R19, desc[UR6][R2.64] ;  /* 0x0000000602138981 */ /* 0x000ee8000c1e1900 */
[----:B------:R-:W3:Y:S02]  /*0b20*/  @!P0 LDG.E R17, desc[UR6][R16.64] ;  /* 0x0000000610118981 */ /* 0x000ee4000c1e1900 */
[----:B---3--:R-:W-:-:S05]  /*0b30*/  @!P0 IMAD R19, R14, R17, R19 ;  /* 0x000000110e138224 */ /* 0x008fca00078e0213 */
[----:B------:R1:W-:Y:S04]  /*0b40*/  @!P0 STG.E desc[UR6][R2.64], R19 ;  /* 0x0000001302008986 */ /* 0x0003e8000c101906 */
[----:B------:R-:W3:Y:S01]  /*0b50*/  LDG.E R13, desc[UR6][R12.64+0xc] ;  /* 0x00000c060c0d7981 */ /* 0x000ee2000c1e1900 */
[----:B------:R-:W-:Y:S01]  /*0b60*/  BSSY.RECONVERGENT B0, `(.L_x_4) ;  /* 0x000000c000007945 */ /* 0x000fe20003800200 */
[----:B---3--:R-:W-:-:S04]  /*0b70*/  IADD3 R21, PT, PT, R13, R4, RZ ;  /* 0x000000040d157210 */ /* 0x008fc80007ffe0ff */
[----:B------:R-:W-:-:S04]  /*0b80*/  ISETP.GE.AND P0, PT, R21, UR4, PT ;  /* 0x0000000415007c0c */ /* 0x000fc8000bf06270 */
[----:B------:R-:W-:-:S13]  /*0b90*/  ISETP.LT.OR P0, PT, R21, RZ, P0 ;  /* 0x000000ff1500720c */ /* 0x000fda0000701670 */
[----:B-1----:R-:W-:Y:S05]  /*0ba0*/  @P0 BRA `(.L_x_5) ;  /* 0x00000000001c0947 */ /* 0x002fea0003800000 */
[----:B------:R-:W0:Y:S01]  /*0bb0*/  LDC.64 R12, c[0x0][0x398] ;  /* 0x0000e600ff0c7b82 */ /* 0x000e220000000a00 */
[----:B------:R-:W3:Y:S04]  /*0bc0*/  LDG.E R10, desc[UR6][R10.64+0xc] ;  /* 0x00000c060a0a7981 */ /* 0x000ee8000c1e1900 */
[----:B------:R-:W3:Y:S01]  /*0bd0*/  LDG.E R17, desc[UR6][R2.64] ;  /* 0x0000000602117981 */ /* 0x000ee2000c1e1900 */
[----:B0-----:R-:W-:-:S06]  /*0be0*/  IMAD.WIDE.U32 R12, R21, 0x4, R12 ;  /* 0x00000004150c7825 */ /* 0x001fcc00078e000c */
[----:B------:R-:W3:Y:S02]  /*0bf0*/  LDG.E R13, desc[UR6][R12.64] ;  /* 0x000000060c0d7981 */ /* 0x000ee4000c1e1900 */
[----:B---3--:R-:W-:-:S05]  /*0c00*/  IMAD R17, R10, R13, R17 ;  /* 0x0000000d0a117224 */ /* 0x008fca00078e0211 */
[----:B------:R0:W-:Y:S02]  /*0c10*/  STG.E desc[UR6][R2.64], R17 ;  /* 0x0000001102007986 */ /* 0x0001e4000c101906 */
.L_x_5:
[----:B--2---:R-:W-:Y:S05]  /*0c20*/  BSYNC.RECONVERGENT B0 ;  /* 0x0000000000007941 */ /* 0x004fea0003800200 */
.L_x_4:
[----:B------:R-:W-:-:S07]  /*0c30*/  VIADD R15, R15, 0x4 ;  /* 0x000000040f0f7836 */ /* 0x000fce0000000000 */
.L_x_3:
[----:B------:R-:W-:Y:S01]  /*0c40*/  ISETP.NE.AND P0, PT, R5, RZ, PT ;  /* 0x000000ff0500720c */ /* 0x000fe20003f05270 */
[----:B------:R-:W-:-:S12]  /*0c50*/  BSSY.RECONVERGENT B0, `(.L_x_2) ;  /* 0x000003d000007945 */ /* 0x000fd80003800200 */
[----:B------:R-:W-:Y:S05]  /*0c60*/  @!P0 BRA `(.L_x_6) ;  /* 0x0000000000ec8947 */ /* 0x000fea0003800000 */
[----:B------:R-:W-:-:S13]  /*0c70*/  ISETP.NE.AND P0, PT, R5, 0x1, PT ;  /* 0x000000010500780c */ /* 0x000fda0003f05270 */
[----:B------:R-:W-:Y:S05]  /*0c80*/  @!P0 BRA `(.L_x_7) ;  /* 0x0000000000888947 */ /* 0x000fea0003800000 */
[----:B------:R-:W1:Y:S01]  /*0c90*/  LDC.64 R12, c[0x0][0x390] ;  /* 0x0000e400ff0c7b82 */ /* 0x000e620000000a00 */
[----:B------:R-:W3:Y:S01]  /*0ca0*/  LDCU UR4, c[0x0][0x380] ;  /* 0x00007000ff0477ac */ /* 0x000ee20008000800 */
[----:B------:R-:W4:Y:S01]  /*0cb0*/  LDCU.64 UR8, c[0x0][0x388] ;  /* 0x00007100ff0877ac */ /* 0x000f220008000a00 */
[----:B-1----:R-:W-:-:S05]  /*0cc0*/  IMAD.WIDE.U32 R12, R15, 0x4, R12 ;  /* 0x000000040f0c7825 */ /* 0x002fca00078e000c */
[----:B------:R-:W0:Y:S02]  /*0cd0*/  LDG.E R11, desc[UR6][R12.64] ;  /* 0x000000060c0b7981 */ /* 0x000e24000c1e1900 */
[----:B0-----:R-:W-:Y:S01]  /*0ce0*/  IMAD.IADD R19, R11, 0x1, R4 ;  /* 0x000000010b137824 */ /* 0x001fe200078e0204 */
[----:B------:R-:W-:-:S04]  /*0cf0*/  IADD3 R11, P2, PT, R8, R15, RZ ;  /* 0x0000000f080b7210 */ /* 0x000fc80007f5e0ff */
[----:B---3--:R-:W-:Y:S01]  /*0d00*/  ISETP.GE.AND P0, PT, R19, UR4, PT ;  /* 0x0000000413007c0c */ /* 0x008fe2000bf06270 */
[----:B------:R-:W-:Y:S01]  /*0d10*/  IMAD.X R14, RZ, RZ, R9, P2 ;  /* 0x000000ffff0e7224 */ /* 0x000fe200010e0609 */
[----:B----4-:R-:W-:Y:S02]  /*0d20*/  LEA R10, P2, R11, UR8, 0x2 ;  /* 0x000000080b0a7c11 */ /* 0x010fe4000f8410ff */
[----:B------:R-:W-:Y:S02]  /*0d30*/  ISETP.LT.OR P0, PT, R19, RZ, P0 ;  /* 0x000000ff1300720c */ /* 0x000fe40000701670 */
[----:B------:R-:W-:-:S11]  /*0d40*/  LEA.HI.X R11, R11, UR9, R14, 0x2, P2 ;  /* 0x000000090b0b7c11 */ /* 0x000fd600090f140e */
        /* <DEDUP_REMOVED lines=12> */
[----:B0-----:R-:W-:Y:S05]  /*0e10*/  @P0 BRA `(.L_x_9) ;  /* 0x00000000001c0947 */ /* 0x001fea0003800000 */
[----:B------:R-:W0:Y:S01]  /*0e20*/  LDC.64 R12, c[0x0][0x398] ;  /* 0x0000e600ff0c7b82 */ /* 0x000e220000000a00 */
[----:B------:R-:W3:Y:S04]  /*0e30*/  LDG.E R10, desc[UR6][R10.64+0x4] ;  /* 0x000004060a0a7981 */ /* 0x000ee8000c1e1900 */
[----:B------:R-:W3:Y:S01]  /*0e40*/  LDG.E R17, desc[UR6][R2.64] ;  /* 0x0000000602117981 */ /* 0x000ee2000c1e1900 */
[----:B0-----:R-:W-:-:S06]  /*0e50*/  IMAD.WIDE.U32 R12, R21, 0x4, R12 ;  /* 0x00000004150c7825 */ /* 0x001fcc00078e000c */
[----:B------:R-:W3:Y:S02]  /*0e60*/  LDG.E R13, desc[UR6][R12.64] ;  /* 0x000000060c0d7981 */ /* 0x000ee4000c1e1900 */
[----:B---3--:R-:W-:-:S05]  /*0e70*/  IMAD R17, R10, R13, R17 ;  /* 0x0000000d0a117224 */ /* 0x008fca00078e0211 */
[----:B------:R0:W-:Y:S02]  /*0e80*/  STG.E desc[UR6][R2.64], R17 ;  /* 0x0000001102007986 */ /* 0x0001e4000c101906 */
.L_x_9:
[----:B--2---:R-:W-:Y:S05]  /*0e90*/  BSYNC.RECONVERGENT B1 ;  /* 0x0000000000017941 */ /* 0x004fea0003800200 */
.L_x_8:
[----:B------:R-:W-:-:S07]  /*0ea0*/  VIADD R15, R15, 0x2 ;  /* 0x000000020f0f7836 */ /* 0x000fce0000000000 */
.L_x_7:
[----:B------:R-:W1:Y:S02]  /*0eb0*/  LDCU UR4, c[0x0][0x384] ;  /* 0x00007080ff0477ac */ /* 0x000e640008000800 */
[----:B-1----:R-:W-:-:S09]  /*0ec0*/  ULOP3.LUT UP0, URZ, UR4, 0x1, URZ, 0xc0, !UPT ;  /* 0x0000000104ff7892 */ /* 0x002fd2000f80c0ff */
[----:B------:R-:W-:Y:S05]  /*0ed0*/  BRA.U !UP0, `(.L_x_6) ;  /* 0x0000000108507547 */ /* 0x000fea000b800000 */
[----:B------:R-:W1:Y:S01]  /*0ee0*/  LDC.64 R10, c[0x0][0x390] ;  /* 0x0000e400ff0a7b82 */ /* 0x000e620000000a00 */
[----:B------:R-:W3:Y:S01]  /*0ef0*/  LDCU UR4, c[0x0][0x380] ;  /* 0x00007000ff0477ac */ /* 0x000ee20008000800 */
[----:B-1----:R-:W-:-:S06]  /*0f00*/  IMAD.WIDE.U32 R10, R15, 0x4, R10 ;  /* 0x000000040f0a7825 */ /* 0x002fcc00078e000a */
[----:B------:R-:W4:Y:S02]  /*0f10*/  LDG.E R11, desc[UR6][R10.64] ;  /* 0x000000060a0b7981 */ /* 0x000f24000c1e1900 */
[----:B----4-:R-:W-:-:S05]  /*0f20*/  IMAD.IADD R13, R11, 0x1, R4 ;  /* 0x000000010b0d7824 */ /* 0x010fca00078e0204 */
[----:B---3--:R-:W-:-:S04]  /*0f30*/  ISETP.GE.AND P0, PT, R13, UR4, PT ;  /* 0x000000040d007c0c */ /* 0x008fc8000bf06270 */
[----:B------:R-:W-:-:S13]  /*0f40*/  ISETP.LT.OR P0, PT, R13, RZ, P0 ;  /* 0x000000ff0d00720c */ /* 0x000fda0000701670 */
[----:B------:R-:W-:Y:S05]  /*0f50*/  @P0 BRA `(.L_x_6) ;  /* 0x0000000000300947 */ /* 0x000fea0003800000 */
[----:B------:R-:W1:Y:S01]  /*0f60*/  LDC.64 R10, c[0x0][0x398] ;  /* 0x0000e600ff0a7b82 */ /* 0x000e620000000a00 */
[----:B------:R-:W3:Y:S01]  /*0f70*/  LDCU.64 UR4, c[0x0][0x388] ;  /* 0x00007100ff0477ac */ /* 0x000ee20008000a00 */
[----:B------:R-:W-:-:S04]  /*0f80*/  IADD3 R12, P0, PT, R8, R15, RZ ;  /* 0x0000000f080c7210 */ /* 0x000fc80007f1e0ff */
[----:B------:R-:W-:Y:S02]  /*0f90*/  IADD3.X R9, PT, PT, RZ, R9, RZ, P0, !PT ;  /* 0x00000009ff097210 */ /* 0x000fe400007fe4ff */
[----:B---3--:R-:W-:-:S04]  /*0fa0*/  LEA R8, P0, R12, UR4, 0x2 ;  /* 0x000000040c087c11 */ /* 0x008fc8000f8010ff */
[----:B------:R-:W-:Y:S01]  /*0fb0*/  LEA.HI.X R9, R12, UR5, R9, 0x2, P0 ;  /* 0x000000050c097c11 */ /* 0x000fe200080f1409 */
[----:B-1----:R-:W-:Y:S02]  /*0fc0*/  IMAD.WIDE.U32 R10, R13, 0x4, R10 ;  /* 0x000000040d0a7825 */ /* 0x002fe400078e000a */
[----:B------:R-:W3:Y:S04]  /*0fd0*/  LDG.E R13, desc[UR6][R2.64] ;  /* 0x00000006020d7981 */ /* 0x000ee8000c1e1900 */
[----:B------:R-:W3:Y:S04]  /*0fe0*/  LDG.E R11, desc[UR6][R10.64] ;  /* 0x000000060a0b7981 */ /* 0x000ee8000c1e1900 */
[----:B------:R-:W3:Y:S02]  /*0ff0*/  LDG.E R8, desc[UR6][R8.64] ;  /* 0x0000000608087981 */ /* 0x000ee4000c1e1900 */
[----:B---3--:R-:W-:-:S05]  /*1000*/  IMAD R13, R8, R11, R13 ;  /* 0x0000000b080d7224 */ /* 0x008fca00078e020d */
[----:B------:R1:W-:Y:S02]  /*1010*/  STG.E desc[UR6][R2.64], R13 ;  /* 0x0000000d02007986 */ /* 0x0003e4000c101906 */
.L_x_6:
[----:B--2---:R-:W-:Y:S05]  /*1020*/  BSYNC.RECONVERGENT B0 ;  /* 0x0000000000007941 */ /* 0x004fea0003800200 */
.L_x_2:
[----:B------:R-:W3:Y:S01]  /*1030*/  LDCU UR4, c[0x0][0x380] ;  /* 0x00007000ff0477ac */ /* 0x000ee20008000800 */
[----:B------:R-:W-:-:S05]  /*1040*/  IMAD.IADD R4, R7, 0x1, R4 ;  /* 0x0000000107047824 */ /* 0x000fca00078e0204 */
[----:B---3--:R-:W-:-:S13]  /*1050*/  ISETP.GE.AND P0, PT, R4, UR4, PT ;  /* 0x0000000404007c0c */ /* 0x008fda000bf06270 */
[----:B------:R-:W-:Y:S05]  /*1060*/  @!P0 BRA `(.L_x_10) ;  /* 0xfffffff000388947 */ /* 0x000fea000383ffff */
[----:B--2---:R-:W-:Y:S05]  /*1070*/  EXIT ;  /* 0x000000000000794d */ /* 0x004fea0003800000 */
.L_x_11:
[----:B------:R-:W-:-:S00]  /*1080*/  BRA `(.L_x_11) ;  /* 0xfffffffc00fc7947 */ /* 0x000fc0000383ffff */
[----:B------:R-:W-:-:S00]  /*1090*/  NOP ;  /* 0x0000000000007918 */ /* 0x000fc00000000000 */
        /* <DEDUP_REMOVED lines=14> */
.L_x_12:


//--------------------- .nv.shared.reserved.0     --------------------------
	.section	.nv.shared.reserved.0,"aw",@nobits
	.weak		__nv_reservedSMEM_offset_0_alias
	.size		__nv_reservedSMEM_offset_0_alias, 0, 64
	.other		__nv_reservedSMEM_offset_0_alias,@"STO_CUDA_RESERVED_SHARED STV_DEFAULT"
__nv_reservedSMEM_offset_0_alias:
	.zero		0
	.zero		64


//--------------------- .nv.constant0._Z8multiplyiiPiS_S_S_ --------------------------
	.section	.nv.constant0._Z8multiplyiiPiS_S_S_,"a",@progbits
	.sectionflags	@""
	.align	4
.nv.constant0._Z8multiplyiiPiS_S_S_:
	.zero		936


//--------------------- SYMBOLS --------------------------

	.type		.nv.reservedSmem.offset0,@object
	.size		.nv.reservedSmem.offset0,0x4
